	.headerflags	@"EF_CUDA_TEXMODE_UNIFIED EF_CUDA_64BIT_ADDRESS EF_CUDA_ACCELERATORS EF_CUDA_SM90 EF_CUDA_VIRTUAL_SM(EF_CUDA_SM90)"
	.elftype	@"ET_EXEC"


//--------------------- .nv.info                  --------------------------
	.section	.nv.info,"",@"SHT_CUDA_INFO"
	.align	4


	//----- nvinfo : EIATTR_REGCOUNT
	.align		4
        /*0000*/ 	.byte	0x04, 0x2f
        /*0002*/ 	.short	(.L_3 - .L_2)
	.align		4
.L_2:
        /*0004*/ 	.word	index@(triton_poi_fused__native_batch_norm_legit_no_training_add_2)
        /*0008*/ 	.word	0x00000026


	//----- nvinfo : EIATTR_MIN_STACK_SIZE
	.align		4
.L_3:
        /*000c*/ 	.byte	0x04, 0x12
        /*000e*/ 	.short	(.L_5 - .L_4)
	.align		4
.L_4:
        /*0010*/ 	.word	index@(triton_poi_fused__native_batch_norm_legit_no_training_add_2)
        /*0014*/ 	.word	0x00000000


	//----- nvinfo : EIATTR_FRAME_SIZE
	.align		4
.L_5:
        /*0018*/ 	.byte	0x04, 0x11
        /*001a*/ 	.short	(.L_7 - .L_6)
	.align		4
.L_6:
        /*001c*/ 	.word	index@(triton_poi_fused__native_batch_norm_legit_no_training_add_2)
        /*0020*/ 	.word	0x00000000


	//----- nvinfo : EIATTR_MIN_STACK_SIZE
	.align		4
.L_7:
        /*0024*/ 	.byte	0x04, 0x12
        /*0026*/ 	.short	(.L_9 - .L_8)
	.align		4
.L_8:
        /*0028*/ 	.word	index@(triton_poi_fused__native_batch_norm_legit_no_training_add_2)
        /*002c*/ 	.word	0x00000000
.L_9:


//--------------------- .nv.info.triton_poi_fused__native_batch_norm_legit_no_training_add_2 --------------------------
	.section	.nv.info.triton_poi_fused__native_batch_norm_legit_no_training_add_2,"",@"SHT_CUDA_INFO"
	.sectionflags	@""
	.align	4


	//----- nvinfo : EIATTR_CUDA_API_VERSION
	.align		4
        /*0000*/ 	.byte	0x04, 0x37
        /*0002*/ 	.short	(.L_11 - .L_10)
.L_10:
        /*0004*/ 	.word	0x0000007c


	//----- nvinfo : EIATTR_KPARAM_INFO
	.align		4
.L_11:
        /*0008*/ 	.byte	0x04, 0x17
        /*000a*/ 	.short	(.L_13 - .L_12)
.L_12:
        /*000c*/ 	.word	0x00000000
        /*0010*/ 	.short	0x0008
        /*0012*/ 	.short	0x003c
        /*0014*/ 	.byte	0x00, 0xf0, 0x11, 0x00


	//----- nvinfo : EIATTR_KPARAM_INFO
	.align		4
.L_13:
        /*0018*/ 	.byte	0x04, 0x17
        /*001a*/ 	.short	(.L_15 - .L_14)
.L_14:
        /*001c*/ 	.word	0x00000000
        /*0020*/ 	.short	0x0007
        /*0022*/ 	.short	0x0038
        /*0024*/ 	.byte	0x00, 0xf0, 0x11, 0x00


	//----- nvinfo : EIATTR_KPARAM_INFO
	.align		4
.L_15:
        /*0028*/ 	.byte	0x04, 0x17
        /*002a*/ 	.short	(.L_17 - .L_16)
.L_16:
        /*002c*/ 	.word	0x00000000
        /*0030*/ 	.short	0x0006
        /*0032*/ 	.short	0x0030
        /*0034*/ 	.byte	0x00, 0xf4, 0x21, 0x00


	//----- nvinfo : EIATTR_KPARAM_INFO
	.align		4
.L_17:
        /*0038*/ 	.byte	0x04, 0x17
        /*003a*/ 	.short	(.L_19 - .L_18)
.L_18:
        /*003c*/ 	.word	0x00000000
        /*0040*/ 	.short	0x0005
        /*0042*/ 	.short	0x0028
        /*0044*/ 	.byte	0x00, 0xf4, 0x21, 0x00


	//----- nvinfo : EIATTR_KPARAM_INFO
	.align		4
.L_19:
        /*0048*/ 	.byte	0x04, 0x17
        /*004a*/ 	.short	(.L_21 - .L_20)
.L_20:
        /*004c*/ 	.word	0x00000000
        /*0050*/ 	.short	0x0004
        /*0052*/ 	.short	0x0020
        /*0054*/ 	.byte	0x00, 0xf4, 0x21, 0x00


	//----- nvinfo : EIATTR_KPARAM_INFO
	.align		4
.L_21:
        /*0058*/ 	.byte	0x04, 0x17
        /*005a*/ 	.short	(.L_23 - .L_22)
.L_22:
        /*005c*/ 	.word	0x00000000
        /*0060*/ 	.short	0x0003
        /*0062*/ 	.short	0x0018
        /*0064*/ 	.byte	0x00, 0xf4, 0x21, 0x00


	//----- nvinfo : EIATTR_KPARAM_INFO
	.align		4
.L_23:
        /*0068*/ 	.byte	0x04, 0x17
        /*006a*/ 	.short	(.L_25 - .L_24)
.L_24:
        /*006c*/ 	.word	0x00000000
        /*0070*/ 	.short	0x0002
        /*0072*/ 	.short	0x0010
        /*0074*/ 	.byte	0x00, 0xf4, 0x21, 0x00


	//----- nvinfo : EIATTR_KPARAM_INFO
	.align		4
.L_25:
        /*0078*/ 	.byte	0x04, 0x17
        /*007a*/ 	.short	(.L_27 - .L_26)
.L_26:
        /*007c*/ 	.word	0x00000000
        /*0080*/ 	.short	0x0001
        /*0082*/ 	.short	0x0008
        /*0084*/ 	.byte	0x00, 0xf4, 0x21, 0x00


	//----- nvinfo : EIATTR_KPARAM_INFO
	.align		4
.L_27:
        /*0088*/ 	.byte	0x04, 0x17
        /*008a*/ 	.short	(.L_29 - .L_28)
.L_28:
        /*008c*/ 	.word	0x00000000
        /*0090*/ 	.short	0x0000
        /*0092*/ 	.short	0x0000
        /*0094*/ 	.byte	0x00, 0xf4, 0x21, 0x00


	//----- nvinfo : EIATTR_SPARSE_MMA_MASK
	.align		4
.L_29:
        /*0098*/ 	.byte	0x03, 0x50
        /*009a*/ 	.short	0x0000


	//----- nvinfo : EIATTR_MAXREG_COUNT
	.align		4
        /*009c*/ 	.byte	0x03, 0x1b
        /*009e*/ 	.short	0x00ff


	//----- nvinfo : EIATTR_EXIT_INSTR_OFFSETS
	.align		4
        /*00a0*/ 	.byte	0x04, 0x1c
        /*00a2*/ 	.short	(.L_31 - .L_30)


	//   ....[0]....
.L_30:
        /*00a4*/ 	.word	0x00000f30


	//   ....[1]....
        /*00a8*/ 	.word	0x00000f80


	//----- nvinfo : EIATTR_REQNTID
	.align		4
.L_31:
        /*00ac*/ 	.byte	0x04, 0x10
        /*00ae*/ 	.short	(.L_33 - .L_32)
.L_32:
        /*00b0*/ 	.word	0x00000080
        /*00b4*/ 	.word	0x00000001
        /*00b8*/ 	.word	0x00000001


	//----- nvinfo : EIATTR_CBANK_PARAM_SIZE
	.align		4
.L_33:
        /*00bc*/ 	.byte	0x03, 0x19
        /*00be*/ 	.short	0x0040


	//----- nvinfo : EIATTR_PARAM_CBANK
	.align		4
        /*00c0*/ 	.byte	0x04, 0x0a
        /*00c2*/ 	.short	(.L_35 - .L_34)
	.align		4
.L_34:
        /*00c4*/ 	.word	index@(.nv.constant0.triton_poi_fused__native_batch_norm_legit_no_training_add_2)
        /*00c8*/ 	.short	0x0210
        /*00ca*/ 	.short	0x0040


	//----- nvinfo : EIATTR_SW_WAR
	.align		4
.L_35:
        /*00cc*/ 	.byte	0x04, 0x36
        /*00ce*/ 	.short	(.L_37 - .L_36)
.L_36:
        /*00d0*/ 	.word	0x00000008
.L_37:


//--------------------- .nv.callgraph             --------------------------
	.section	.nv.callgraph,"",@"SHT_CUDA_CALLGRAPH"
	.align	4
	.sectionentsize	8
	.align		4
        /*0000*/ 	.word	0x00000000
	.align		4
        /*0004*/ 	.word	0xffffffff
	.align		4
        /*0008*/ 	.word	0x00000000
	.align		4
        /*000c*/ 	.word	0xfffffffe
	.align		4
        /*0010*/ 	.word	0x00000000
	.align		4
        /*0014*/ 	.word	0xfffffffd
	.align		4
        /*0018*/ 	.word	0x00000000
	.align		4
        /*001c*/ 	.word	0xfffffffc


//--------------------- .nv.constant4             --------------------------
	.section	.nv.constant4,"a",@progbits
	.align	8
	.align		8
.nv.constant4:
        /*0000*/ 	.dword	_$_str
	.align		8
        /*0008*/ 	.dword	_$_str_$_2


//--------------------- .text.triton_poi_fused__native_batch_norm_legit_no_training_add_2 --------------------------
	.section	.text.triton_poi_fused__native_batch_norm_legit_no_training_add_2,"ax",@progbits
	.sectionflags	@"SHF_BARRIERS=1"
	.align	128
        .global         triton_poi_fused__native_batch_norm_legit_no_training_add_2
        .type           triton_poi_fused__native_batch_norm_legit_no_training_add_2,@function
        .size           triton_poi_fused__native_batch_norm_legit_no_training_add_2,(.L_x_1 - triton_poi_fused__native_batch_norm_legit_no_training_add_2)
        .other          triton_poi_fused__native_batch_norm_legit_no_training_add_2,@"STO_CUDA_ENTRY STV_DEFAULT"
triton_poi_fused__native_batch_norm_legit_no_training_add_2:
.text.triton_poi_fused__native_batch_norm_legit_no_training_add_2:
[----:B------:R-:W0:Y:S01]  /*0000*/  LDC R1, c[0x0][0x28] ;  /* 0x00000a00ff017b82 */ /* 0x000e220000000800 */
[----:B------:R-:W1:Y:S07]  /*0010*/  S2R R0, SR_TID.X ;  /* 0x0000000000007919 */ /* 0x000e6e0000002100 */
[----:B------:R-:W2:Y:S01]  /*0020*/  S2UR UR4, SR_CTAID.X ;  /* 0x00000000000479c3 */ /* 0x000ea20000002500 */
[----:B------:R-:W-:Y:S02]  /*0030*/  CS2R R6, SRZ ;  /* 0x0000000000067805 */ /* 0x000fe4000001ff00 */
[----:B------:R-:W-:-:S02]  /*0040*/  CS2R R8, SRZ ;  /* 0x0000000000087805 */ /* 0x000fc4000001ff00 */
[----:B------:R-:W-:Y:S01]  /*0050*/  CS2R R10, SRZ ;  /* 0x00000000000a7805 */ /* 0x000fe2000001ff00 */
[----:B------:R-:W-:Y:S02]  /*0060*/  ULDC.64 UR8, c[0x0][0x208] ;  /* 0x0000820000087ab9 */ /* 0x000fe40000000a00 */
[----:B------:R-:W3:Y:S08]  /*0070*/  S2UR UR7, SR_CTAID.Y ;  /* 0x00000000000779c3 */ /* 0x000ef00000002600 */
[----:B------:R-:W4:Y:S08]  /*0080*/  LDC.64 R26, c[0x0][0x228] ;  /* 0x00008a00ff1a7b82 */ /* 0x000f300000000a00 */
[----:B------:R-:W5:Y:S01]  /*0090*/  LDC.64 R32, c[0x0][0x220] ;  /* 0x00008800ff207b82 */ /* 0x000f620000000a00 */
[----:B--2---:R-:W-:Y:S01]  /*00a0*/  USHF.L.U32 UR4, UR4, 0xa, URZ ;  /* 0x0000000a04047899 */ /* 0x004fe2000800063f */
[----:B-1----:R-:W-:-:S06]  /*00b0*/  SHF.L.U32 R2, R0, 0x2, RZ ;  /* 0x0000000200027819 */ /* 0x002fcc00000006ff */
[----:B------:R-:W1:Y:S01]  /*00c0*/  LDC.64 R34, c[0x0][0x218] ;  /* 0x00008600ff227b82 */ /* 0x000e620000000a00 */
[----:B------:R-:W-:Y:S02]  /*00d0*/  MOV R3, UR4 ;  /* 0x0000000400037c02 */ /* 0x000fe40008000f00 */
[----:B------:R-:W-:Y:S02]  /*00e0*/  LOP3.LUT R2, R2, 0x1fc, RZ, 0xc0, !PT ;  /* 0x000001fc02027812 */ /* 0x000fe400078ec0ff */
[----:B---3--:R-:W-:Y:S02]  /*00f0*/  MOV R4, UR7 ;  /* 0x0000000700047c02 */ /* 0x008fe40008000f00 */
[----:B------:R-:W-:Y:S01]  /*0100*/  LOP3.LUT R24, R2, UR4, RZ, 0xfc, !PT ;  /* 0x0000000402187c12 */ /* 0x000fe2000f8efcff */
[----:B------:R-:W2:Y:S01]  /*0110*/  LDC.64 R30, c[0x0][0x210] ;  /* 0x00008400ff1e7b82 */ /* 0x000ea20000000a00 */
[----:B------:R-:W-:Y:S02]  /*0120*/  LOP3.LUT R3, R3, 0x200, R2, 0xfe, !PT ;  /* 0x0000020003037812 */ /* 0x000fe400078efe02 */
[----:B------:R-:W-:-:S02]  /*0130*/  ISETP.GE.AND P1, PT, R24, 0x2d8, PT ;  /* 0x000002d81800780c */ /* 0x000fc40003f26270 */
[----:B------:R-:W-:Y:S01]  /*0140*/  ISETP.GE.AND P0, PT, R3, 0x2d8, PT ;  /* 0x000002d80300780c */ /* 0x000fe20003f06270 */
[----:B------:R-:W-:Y:S01]  /*0150*/  IMAD R29, R4, 0x2d8, R3 ;  /* 0x000002d8041d7824 */ /* 0x000fe200078e0203 */
[----:B------:R-:W-:Y:S02]  /*0160*/  CS2R R20, SRZ ;  /* 0x0000000000147805 */ /* 0x000fe4000001ff00 */
[----:B------:R-:W-:Y:S01]  /*0170*/  CS2R R22, SRZ ;  /* 0x0000000000167805 */ /* 0x000fe2000001ff00 */
[----:B----4-:R-:W-:Y:S01]  /*0180*/  IMAD.WIDE R26, R24, 0x4, R26 ;  /* 0x00000004181a7825 */ /* 0x010fe200078e021a */
[----:B------:R-:W-:-:S03]  /*0190*/  CS2R R4, SRZ ;  /* 0x0000000000047805 */ /* 0x000fc6000001ff00 */
[----:B-----5:R-:W-:Y:S02]  /*01a0*/  IMAD.WIDE R32, R24, 0x4, R32 ;  /* 0x0000000418207825 */ /* 0x020fe400078e0220 */
[----:B------:R-:W3:Y:S02]  /*01b0*/  @!P1 LDG.E.EL.128 R20, desc[UR8][R26.64] ;  /* 0x000000081a149981 */ /* 0x000ee4000c2e1d00 */
[----:B-1----:R-:W-:Y:S02]  /*01c0*/  IMAD.WIDE R14, R29, 0x4, R34 ;  /* 0x000000041d0e7825 */ /* 0x002fe400078e0222 */
[----:B------:R-:W4:Y:S04]  /*01d0*/  @!P0 LDG.E.EL.128 R8, desc[UR8][R32.64+0x800] ;  /* 0x0008000820088981 */ /* 0x000f28000c2e1d00 */
[----:B------:R1:W4:Y:S01]  /*01e0*/  @!P0 LDG.E.EL.128 R4, desc[UR8][R14.64] ;  /* 0x000000080e048981 */ /* 0x000322000c2e1d00 */
[----:B------:R-:W-:-:S02]  /*01f0*/  MOV R3, UR7 ;  /* 0x0000000700037c02 */ /* 0x000fc40008000f00 */
[----:B------:R-:W-:Y:S02]  /*0200*/  CS2R R12, SRZ ;  /* 0x00000000000c7805 */ /* 0x000fe4000001ff00 */
[----:B------:R-:W-:Y:S02]  /*0210*/  CS2R R16, SRZ ;  /* 0x0000000000107805 */ /* 0x000fe4000001ff00 */
[----:B------:R-:W-:Y:S01]  /*0220*/  CS2R R18, SRZ ;  /* 0x0000000000127805 */ /* 0x000fe2000001ff00 */
[----:B--2---:R-:W-:-:S04]  /*0230*/  IMAD.WIDE R28, R29, 0x4, R30 ;  /* 0x000000041d1c7825 */ /* 0x004fc800078e021e */
[----:B------:R-:W-:Y:S01]  /*0240*/  IMAD R3, R3, 0x2d8, R24 ;  /* 0x000002d803037824 */ /* 0x000fe200078e0218 */
[----:B-1----:R-:W-:Y:S01]  /*0250*/  CS2R R14, SRZ ;  /* 0x00000000000e7805 */ /* 0x002fe2000001ff00 */
[----:B------:R1:W2:Y:S02]  /*0260*/  @!P1 LDG.E.EL.128 R16, desc[UR8][R32.64] ;  /* 0x0000000820109981 */ /* 0x0002a4000c2e1d00 */
[----:B------:R-:W-:-:S04]  /*0270*/  IMAD.WIDE R34, R3, 0x4, R34 ;  /* 0x0000000403227825 */ /* 0x000fc800078e0222 */
[----:B------:R-:W-:Y:S01]  /*0280*/  IMAD.WIDE R30, R3, 0x4, R30 ;  /* 0x00000004031e7825 */ /* 0x000fe200078e021e */
[----:B------:R5:W2:Y:S01]  /*0290*/  @!P1 LDG.E.EL.128 R12, desc[UR8][R34.64] ;  /* 0x00000008220c9981 */ /* 0x000aa2000c2e1d00 */
[----:B-1----:R-:W1:Y:S08]  /*02a0*/  LDC.64 R32, c[0x0][0x238] ;  /* 0x00008e00ff207b82 */ /* 0x002e700000000a00 */
[----:B-----5:R-:W5:Y:S01]  /*02b0*/  LDC.64 R34, c[0x0][0x230] ;  /* 0x00008c00ff227b82 */ /* 0x020f620000000a00 */
[----:B---3--:R-:W-:Y:S01]  /*02c0*/  FADD R20, R20, 9.9999997473787516356e-06 ;  /* 0x3727c5ac14147421 */ /* 0x008fe20000000000 */
[----:B----4-:R-:W-:Y:S01]  /*02d0*/  FADD R3, -R10, R6 ;  /* 0x000000060a037221 */ /* 0x010fe20000000100 */
[----:B------:R-:W-:-:S02]  /*02e0*/  FADD R5, -R9, R5 ;  /* 0x0000000509057221 */ /* 0x000fc40000000100 */
[----:B------:R-:W3:Y:S01]  /*02f0*/  MUFU.SQRT R6, R20 ;  /* 0x0000001400067308 */ /* 0x000ee20000002000 */
[----:B------:R-:W-:Y:S01]  /*0300*/  FADD R9, R21, 9.9999997473787516356e-06 ;  /* 0x3727c5ac15097421 */ /* 0x000fe20000000000 */
[----:B------:R-:W-:Y:S01]  /*0310*/  FADD R22, R22, 9.9999997473787516356e-06 ;  /* 0x3727c5ac16167421 */ /* 0x000fe20000000000 */
[----:B------:R-:W-:-:S05]  /*0320*/  FADD R7, -R11, R7 ;  /* 0x000000070b077221 */ /* 0x000fca0000000100 */
[----:B------:R-:W4:Y:S01]  /*0330*/  MUFU.SQRT R10, R22 ;  /* 0x00000016000a7308 */ /* 0x000f220000002000 */
[----:B---3--:R-:W-:-:S07]  /*0340*/  FSETP.GT.AND P2, PT, R6, 8.50705917302346158658e+37, PT ;  /* 0x7e8000000600780b */ /* 0x008fce0003f44000 */
[----:B------:R-:W3:Y:S01]  /*0350*/  MUFU.SQRT R9, R9 ;  /* 0x0000000900097308 */ /* 0x000ee20000002000 */
[----:B--2---:R-:W-:Y:S01]  /*0360*/  FADD R18, -R18, R14 ;  /* 0x0000000e12127221 */ /* 0x004fe20000000100 */
[----:B------:R-:W-:Y:S01]  /*0370*/  HFMA2.MMA R14, -RZ, RZ, 1.625, 0 ;  /* 0x3e800000ff0e7435 */ /* 0x000fe200000001ff */
[----:B------:R-:W-:Y:S01]  /*0380*/  FADD R21, -R8, R4 ;  /* 0x0000000408157221 */ /* 0x000fe20000000100 */
[----:B------:R-:W-:Y:S02]  /*0390*/  FSETP.GEU.AND P6, PT, R6, 1.175494350822287508e-38, PT ;  /* 0x008000000600780b */ /* 0x000fe40003fce000 */
[----:B----4-:R-:W-:Y:S01]  /*03a0*/  FSETP.GEU.AND P3, PT, R10, 1.175494350822287508e-38, PT ;  /* 0x008000000a00780b */ /* 0x010fe20003f6e000 */
[----:B------:R-:W-:-:S05]  /*03b0*/  @P2 FMUL R6, R6, 0.25 ;  /* 0x3e80000006062820 */ /* 0x000fca0000400000 */
[----:B------:R-:W-:Y:S02]  /*03c0*/  FSEL R8, R14, 1, P2 ;  /* 0x3f8000000e087808 */ /* 0x000fe40001000000 */
[----:B------:R-:W-:Y:S02]  /*03d0*/  FSETP.GT.AND P2, PT, R10, 8.50705917302346158658e+37, PT ;  /* 0x7e8000000a00780b */ /* 0x000fe40003f44000 */
[C---:B---3--:R-:W-:Y:S02]  /*03e0*/  FSETP.GT.AND P5, PT, R9.reuse, 8.50705917302346158658e+37, PT ;  /* 0x7e8000000900780b */ /* 0x048fe40003fa4000 */
[----:B------:R-:W-:Y:S01]  /*03f0*/  FSETP.GEU.AND P4, PT, R9, 1.175494350822287508e-38, PT ;  /* 0x008000000900780b */ /* 0x000fe20003f8e000 */
[----:B------:R-:W-:-:S08]  /*0400*/  @!P6 FMUL R6, R6, 16777216 ;  /* 0x4b8000000606e820 */ /* 0x000fd00000400000 */
[----:B------:R-:W-:Y:S02]  /*0410*/  @P2 FMUL R10, R10, 0.25 ;  /* 0x3e8000000a0a2820 */ /* 0x000fe40000400000 */
[----:B------:R-:W-:Y:S02]  /*0420*/  @P5 FMUL R9, R9, 0.25 ;  /* 0x3e80000009095820 */ /* 0x000fe40000400000 */
[----:B------:R-:W-:Y:S02]  /*0430*/  @!P3 FMUL R10, R10, 16777216 ;  /* 0x4b8000000a0ab820 */ /* 0x000fe40000400000 */
[----:B------:R-:W-:Y:S01]  /*0440*/  @!P4 FMUL R9, R9, 16777216 ;  /* 0x4b8000000909c820 */ /* 0x000fe20000400000 */
[----:B------:R-:W-:Y:S02]  /*0450*/  FADD R15, -R19, R15 ;  /* 0x0000000f130f7221 */ /* 0x000fe40000000100 */
[----:B------:R-:W2:Y:S01]  /*0460*/  MUFU.RCP R19, R6 ;  /* 0x0000000600137308 */ /* 0x000ea20000001000 */
[----:B------:R-:W-:-:S07]  /*0470*/  FSEL R11, R14, 1, P5 ;  /* 0x3f8000000e0b7808 */ /* 0x000fce0002800000 */
[----:B------:R3:W4:Y:S01]  /*0480*/  MUFU.RCP R20, R9 ;  /* 0x0000000900147308 */ /* 0x0007220000001000 */
[----:B------:R-:W-:-:S07]  /*0490*/  FSEL R25, R14, 1, P2 ;  /* 0x3f8000000e197808 */ /* 0x000fce0001000000 */
[----:B------:R-:W1:Y:S01]  /*04a0*/  MUFU.RCP R10, R10 ;  /* 0x0000000a000a7308 */ /* 0x000e620000001000 */
[----:B------:R-:W-:Y:S01]  /*04b0*/  @!P6 FMUL R8, R8, 16777216 ;  /* 0x4b8000000808e820 */ /* 0x000fe20000400000 */
[----:B------:R-:W-:Y:S01]  /*04c0*/  @!P4 FMUL R11, R11, 16777216 ;  /* 0x4b8000000b0bc820 */ /* 0x000fe20000400000 */
[----:B------:R-:W-:Y:S02]  /*04d0*/  @!P3 FMUL R25, R25, 16777216 ;  /* 0x4b8000001919b820 */ /* 0x000fe40000400000 */
[----:B--2---:R-:W-:Y:S01]  /*04e0*/  FMUL R19, R19, R8 ;  /* 0x0000000813137220 */ /* 0x004fe20000400000 */
[----:B---3--:R-:W-:Y:S01]  /*04f0*/  CS2R R8, SRZ ;  /* 0x0000000000087805 */ /* 0x008fe2000001ff00 */
[----:B----4-:R-:W-:Y:S01]  /*0500*/  FMUL R20, R20, R11 ;  /* 0x0000000b14147220 */ /* 0x010fe20000400000 */
[----:B01----:R-:W-:Y:S01]  /*0510*/  FMUL R25, R10, R25 ;  /* 0x000000190a197220 */ /* 0x003fe20000400000 */
[----:B------:R-:W-:-:S06]  /*0520*/  CS2R R10, SRZ ;  /* 0x00000000000a7805 */ /* 0x000fcc000001ff00 */
[----:B------:R0:W2:Y:S01]  /*0530*/  @!P0 LDG.E.EL.128 R8, desc[UR8][R26.64+0x800] ;  /* 0x000800081a088981 */ /* 0x0000a2000c2e1d00 */
[----:B------:R-:W-:-:S04]  /*0540*/  FADD R23, R23, 9.9999997473787516356e-06 ;  /* 0x3727c5ac17177421 */ /* 0x000fc80000000000 */
[----:B------:R-:W1:Y:S02]  /*0550*/  MUFU.SQRT R4, R23 ;  /* 0x0000001700047308 */ /* 0x000e640000002000 */
[C---:B-1----:R-:W-:Y:S02]  /*0560*/  FSETP.GT.AND P6, PT, R4.reuse, 8.50705917302346158658e+37, PT ;  /* 0x7e8000000400780b */ /* 0x042fe40003fc4000 */
[----:B------:R-:W-:-:S11]  /*0570*/  FSETP.GEU.AND P5, PT, R4, 1.175494350822287508e-38, PT ;  /* 0x008000000400780b */ /* 0x000fd60003fae000 */
[----:B------:R-:W-:-:S04]  /*0580*/  @P6 FMUL R4, R4, 0.25 ;  /* 0x3e80000004046820 */ /* 0x000fc80000400000 */
[----:B------:R-:W-:-:S04]  /*0590*/  @!P5 FMUL R4, R4, 16777216 ;  /* 0x4b8000000404d820 */ /* 0x000fc80000400000 */
[----:B------:R-:W1:Y:S01]  /*05a0*/  MUFU.RCP R6, R4 ;  /* 0x0000000400067308 */ /* 0x000e620000001000 */
[----:B------:R-:W-:Y:S01]  /*05b0*/  FADD R13, -R17, R13 ;  /* 0x0000000d110d7221 */ /* 0x000fe20000000100 */
[----:B------:R-:W-:-:S05]  /*05c0*/  FSEL R17, R14, 1, P6 ;  /* 0x3f8000000e117808 */ /* 0x000fca0003000000 */
[----:B------:R-:W-:-:S04]  /*05d0*/  @!P5 FMUL R17, R17, 16777216 ;  /* 0x4b8000001111d820 */ /* 0x000fc80000400000 */
[----:B-1----:R-:W-:Y:S01]  /*05e0*/  FMUL R6, R6, R17 ;  /* 0x0000001106067220 */ /* 0x002fe20000400000 */
[----:B------:R-:W-:-:S04]  /*05f0*/  FADD R12, -R16, R12 ;  /* 0x0000000c100c7221 */ /* 0x000fc80000000100 */
[----:B------:R-:W-:Y:S01]  /*0600*/  FMUL R23, R12, R19 ;  /* 0x000000130c177220 */ /* 0x000fe20000400000 */
[----:B------:R-:W-:Y:S01]  /*0610*/  FMUL R4, R13, R20 ;  /* 0x000000140d047220 */ /* 0x000fe20000400000 */
[----:B0-----:R-:W-:Y:S01]  /*0620*/  FMUL R26, R15, R6 ;  /* 0x000000060f1a7220 */ /* 0x001fe20000400000 */
[----:B------:R-:W-:Y:S01]  /*0630*/  FMUL R25, R18, R25 ;  /* 0x0000001912197220 */ /* 0x000fe20000400000 */
[----:B------:R-:W-:Y:S01]  /*0640*/  CS2R R18, SRZ ;  /* 0x0000000000127805 */ /* 0x000fe2000001ff00 */
[----:B-----5:R-:W-:-:S04]  /*0650*/  IMAD.WIDE R34, R24, 0x4, R34 ;  /* 0x0000000418227825 */ /* 0x020fc800078e0222 */
[----:B------:R-:W-:-:S04]  /*0660*/  IMAD.WIDE R32, R24, 0x4, R32 ;  /* 0x0000000418207825 */ /* 0x000fc800078e0220 */
[----:B--2---:R-:W-:Y:S01]  /*0670*/  FADD R8, R8, 9.9999997473787516356e-06 ;  /* 0x3727c5ac08087421 */ /* 0x004fe20000000000 */
[----:B------:R-:W-:-:S03]  /*0680*/  FADD R22, R9, 9.9999997473787516356e-06 ;  /* 0x3727c5ac09167421 */ /* 0x000fc60000000000 */
[----:B------:R-:W0:Y:S01]  /*0690*/  MUFU.SQRT R17, R8 ;  /* 0x0000000800117308 */ /* 0x000e220000002000 */
[----:B------:R-:W-:Y:S01]  /*06a0*/  FADD R16, R10, 9.9999997473787516356e-06 ;  /* 0x3727c5ac0a107421 */ /* 0x000fe20000000000 */
[----:B------:R-:W-:-:S06]  /*06b0*/  FADD R11, R11, 9.9999997473787516356e-06 ;  /* 0x3727c5ac0b0b7421 */ /* 0x000fcc0000000000 */
[----:B------:R-:W1:Y:S01]  /*06c0*/  MUFU.SQRT R22, R22 ;  /* 0x0000001600167308 */ /* 0x000e620000002000 */
[----:B0-----:R-:W-:-:S07]  /*06d0*/  FSETP.GT.AND P3, PT, R17, 8.50705917302346158658e+37, PT ;  /* 0x7e8000001100780b */ /* 0x001fce0003f64000 */
[----:B------:R-:W0:Y:S01]  /*06e0*/  MUFU.SQRT R16, R16 ;  /* 0x0000001000107308 */ /* 0x000e220000002000 */
[----:B------:R-:W-:-:S07]  /*06f0*/  FSETP.GEU.AND P6, PT, R17, 1.175494350822287508e-38, PT ;  /* 0x008000001100780b */ /* 0x000fce0003fce000 */
[----:B------:R-:W2:Y:S01]  /*0700*/  MUFU.SQRT R9, R11 ;  /* 0x0000000b00097308 */ /* 0x000ea20000002000 */
[----:B-1----:R-:W-:Y:S02]  /*0710*/  FSETP.GT.AND P5, PT, R22, 8.50705917302346158658e+37, PT ;  /* 0x7e8000001600780b */ /* 0x002fe40003fa4000 */
[----:B------:R-:W-:Y:S01]  /*0720*/  FSEL R10, R14, 1, P3 ;  /* 0x3f8000000e0a7808 */ /* 0x000fe20001800000 */
[----:B------:R-:W-:Y:S01]  /*0730*/  @P3 FMUL R17, R17, 0.25 ;  /* 0x3e80000011113820 */ /* 0x000fe20000400000 */
[----:B0-----:R-:W-:-:S03]  /*0740*/  FSETP.GT.AND P4, PT, R16, 8.50705917302346158658e+37, PT ;  /* 0x7e8000001000780b */ /* 0x001fc60003f84000 */
[----:B------:R-:W-:Y:S01]  /*0750*/  @!P6 FMUL R17, R17, 16777216 ;  /* 0x4b8000001111e820 */ /* 0x000fe20000400000 */
[----:B------:R-:W-:Y:S01]  /*0760*/  @!P6 FMUL R10, R10, 16777216 ;  /* 0x4b8000000a0ae820 */ /* 0x000fe20000400000 */
[----:B------:R-:W-:Y:S02]  /*0770*/  FSETP.GEU.AND P3, PT, R16, 1.175494350822287508e-38, PT ;  /* 0x008000001000780b */ /* 0x000fe40003f6e000 */
[C---:B------:R-:W-:Y:S02]  /*0780*/  FSETP.GEU.AND P2, PT, R22.reuse, 1.175494350822287508e-38, PT ;  /* 0x008000001600780b */ /* 0x040fe40003f4e000 */
[C---:B--2---:R-:W-:Y:S01]  /*0790*/  FSETP.GT.AND P6, PT, R9.reuse, 8.50705917302346158658e+37, PT ;  /* 0x7e8000000900780b */ /* 0x044fe20003fc4000 */
[----:B------:R-:W-:Y:S01]  /*07a0*/  @P5 FMUL R22, R22, 0.25 ;  /* 0x3e80000016165820 */ /* 0x000fe20000400000 */
[----:B------:R-:W-:Y:S02]  /*07b0*/  FSEL R8, R14, 1, P5 ;  /* 0x3f8000000e087808 */ /* 0x000fe40002800000 */
[----:B------:R-:W-:Y:S01]  /*07c0*/  FSETP.GEU.AND P5, PT, R9, 1.175494350822287508e-38, PT ;  /* 0x008000000900780b */ /* 0x000fe20003fae000 */
[----:B------:R-:W-:-:S04]  /*07d0*/  @P4 FMUL R16, R16, 0.25 ;  /* 0x3e80000010104820 */ /* 0x000fc80000400000 */
[----:B------:R-:W-:-:S04]  /*07e0*/  @!P3 FMUL R16, R16, 16777216 ;  /* 0x4b8000001010b820 */ /* 0x000fc80000400000 */
[----:B------:R-:W-:Y:S01]  /*07f0*/  @P6 FMUL R9, R9, 0.25 ;  /* 0x3e80000009096820 */ /* 0x000fe20000400000 */
[----:B------:R-:W0:Y:S03]  /*0800*/  MUFU.RCP R12, R16 ;  /* 0x00000010000c7308 */ /* 0x000e260000001000 */
[----:B------:R-:W-:Y:S01]  /*0810*/  @!P5 FMUL R9, R9, 16777216 ;  /* 0x4b8000000909d820 */ /* 0x000fe20000400000 */
[----:B------:R-:W-:-:S04]  /*0820*/  FSEL R13, R14, 1, P4 ;  /* 0x3f8000000e0d7808 */ /* 0x000fc80002000000 */
[----:B------:R-:W1:Y:S01]  /*0830*/  MUFU.RCP R17, R17 ;  /* 0x0000001100117308 */ /* 0x000e620000001000 */
[----:B------:R-:W-:-:S07]  /*0840*/  FSEL R15, R14, 1, P6 ;  /* 0x3f8000000e0f7808 */ /* 0x000fce0003000000 */
[----:B------:R-:W2:Y:S01]  /*0850*/  MUFU.RCP R20, R9 ;  /* 0x0000000900147308 */ /* 0x000ea20000001000 */
[----:B------:R-:W-:Y:S01]  /*0860*/  @!P3 FMUL R13, R13, 16777216 ;  /* 0x4b8000000d0db820 */ /* 0x000fe20000400000 */
[----:B------:R-:W-:-:S03]  /*0870*/  @!P5 FMUL R15, R15, 16777216 ;  /* 0x4b8000000f0fd820 */ /* 0x000fc60000400000 */
[----:B0-----:R-:W-:Y:S01]  /*0880*/  FMUL R12, R12, R13 ;  /* 0x0000000d0c0c7220 */ /* 0x001fe20000400000 */
[----:B-1----:R-:W-:Y:S01]  /*0890*/  FMUL R10, R17, R10 ;  /* 0x0000000a110a7220 */ /* 0x002fe20000400000 */
[----:B------:R-:W-:Y:S02]  /*08a0*/  CS2R R16, SRZ ;  /* 0x0000000000107805 */ /* 0x000fe4000001ff00 */
[----:B------:R-:W-:Y:S01]  /*08b0*/  FMUL R3, R3, R12 ;  /* 0x0000000c03037220 */ /* 0x000fe20000400000 */
[----:B------:R-:W-:-:S03]  /*08c0*/  CS2R R12, SRZ ;  /* 0x00000000000c7805 */ /* 0x000fc6000001ff00 */
[----:B------:R-:W3:Y:S01]  /*08d0*/  @!P1 LDG.E.EL.128 R16, desc[UR8][R32.64] ;  /* 0x0000000820109981 */ /* 0x000ee2000c2e1d00 */
[----:B--2---:R-:W-:Y:S01]  /*08e0*/  FMUL R20, R20, R15 ;  /* 0x0000000f14147220 */ /* 0x004fe20000400000 */
[----:B------:R-:W-:-:S06]  /*08f0*/  CS2R R14, SRZ ;  /* 0x00000000000e7805 */ /* 0x000fcc000001ff00 */
[----:B------:R-:W3:Y:S01]  /*0900*/  @!P1 LDG.E.EL.128 R12, desc[UR8][R34.64] ;  /* 0x00000008220c9981 */ /* 0x000ee2000c2e1d00 */
[----:B------:R-:W-:-:S04]  /*0910*/  @!P2 FMUL R22, R22, 16777216 ;  /* 0x4b8000001616a820 */ /* 0x000fc80000400000 */
[----:B------:R-:W0:Y:S01]  /*0920*/  MUFU.RCP R11, R22 ;  /* 0x00000016000b7308 */ /* 0x000e220000001000 */
[----:B------:R-:W-:Y:S01]  /*0930*/  @!P2 FMUL R8, R8, 16777216 ;  /* 0x4b8000000808a820 */ /* 0x000fe20000400000 */
[----:B------:R-:W-:-:S03]  /*0940*/  FMUL R21, R21, R10 ;  /* 0x0000000a15157220 */ /* 0x000fc60000400000 */
[----:B0-----:R-:W-:Y:S01]  /*0950*/  FMUL R22, R11, R8 ;  /* 0x000000080b167220 */ /* 0x001fe20000400000 */
[----:B------:R-:W-:Y:S02]  /*0960*/  CS2R R8, SRZ ;  /* 0x0000000000087805 */ /* 0x000fe4000001ff00 */
[----:B------:R-:W-:-:S06]  /*0970*/  CS2R R10, SRZ ;  /* 0x00000000000a7805 */ /* 0x000fcc000001ff00 */
[----:B------:R-:W2:Y:S01]  /*0980*/  @!P1 LDG.E.EL.128 R8, desc[UR8][R30.64] ;  /* 0x000000081e089981 */ /* 0x000ea2000c2e1d00 */
[----:B------:R-:W-:Y:S01]  /*0990*/  FMUL R22, R5, R22 ;  /* 0x0000001605167220 */ /* 0x000fe20000400000 */
[----:B------:R-:W-:Y:S01]  /*09a0*/  FMUL R20, R7, R20 ;  /* 0x0000001407147220 */ /* 0x000fe20000400000 */
[----:B------:R-:W-:Y:S01]  /*09b0*/  CS2R R6, SRZ ;  /* 0x0000000000067805 */ /* 0x000fe2000001ff00 */
[----:B------:R-:W0:Y:S01]  /*09c0*/  S2UR UR6, SR_CgaCtaId ;  /* 0x00000000000679c3 */ /* 0x000e220000008800 */
[----:B---3--:R-:W-:Y:S01]  /*09d0*/  FFMA R23, R23, R12, R16 ;  /* 0x0000000c17177223 */ /* 0x008fe20000000010 */
[----:B------:R-:W-:Y:S01]  /*09e0*/  FFMA R24, R4, R13, R17 ;  /* 0x0000000d04187223 */ /* 0x000fe20000000011 */
[----:B------:R-:W-:Y:S01]  /*09f0*/  FFMA R25, R25, R14, R18 ;  /* 0x0000000e19197223 */ /* 0x000fe20000000012 */
[----:B------:R-:W-:Y:S01]  /*0a00*/  FFMA R26, R26, R15, R19 ;  /* 0x0000000f1a1a7223 */ /* 0x000fe20000000013 */
[----:B------:R-:W-:Y:S02]  /*0a10*/  CS2R R12, SRZ ;  /* 0x00000000000c7805 */ /* 0x000fe4000001ff00 */
[----:B------:R-:W-:-:S02]  /*0a20*/  CS2R R14, SRZ ;  /* 0x00000000000e7805 */ /* 0x000fc4000001ff00 */
[----:B------:R-:W-:Y:S02]  /*0a30*/  CS2R R16, SRZ ;  /* 0x0000000000107805 */ /* 0x000fe4000001ff00 */
[----:B------:R-:W-:Y:S02]  /*0a40*/  CS2R R18, SRZ ;  /* 0x0000000000127805 */ /* 0x000fe4000001ff00 */
[----:B------:R-:W-:Y:S01]  /*0a50*/  CS2R R4, SRZ ;  /* 0x0000000000047805 */ /* 0x000fe2000001ff00 */
[----:B------:R-:W3:Y:S04]  /*0a60*/  @!P0 LDG.E.EL.128 R12, desc[UR8][R34.64+0x800] ;  /* 0x00080008220c8981 */ /* 0x000ee8000c2e1d00 */
[----:B------:R-:W3:Y:S04]  /*0a70*/  @!P0 LDG.E.EL.128 R16, desc[UR8][R32.64+0x800] ;  /* 0x0008000820108981 */ /* 0x000ee8000c2e1d00 */
[----:B------:R-:W4:Y:S01]  /*0a80*/  @!P0 LDG.E.EL.128 R4, desc[UR8][R28.64] ;  /* 0x000000081c048981 */ /* 0x000f22000c2e1d00 */
[----:B--2---:R-:W-:-:S02]  /*0a90*/  FADD R8, R23, R8 ;  /* 0x0000000817087221 */ /* 0x004fc40000000000 */
[----:B------:R-:W1:Y:S01]  /*0aa0*/  S2R R23, SR_TID.X ;  /* 0x0000000000177919 */ /* 0x000e620000002100 */
[----:B------:R-:W-:Y:S02]  /*0ab0*/  UMOV UR5, 0x400 ;  /* 0x0000040000057882 */ /* 0x000fe40000000000 */
[----:B0-----:R-:W-:Y:S01]  /*0ac0*/  UPRMT UR5, UR6, 0x654, UR5 ;  /* 0x0000065406057896 */ /* 0x001fe20008000005 */
[----:B------:R-:W-:Y:S01]  /*0ad0*/  FADD R9, R24, R9 ;  /* 0x0000000918097221 */ /* 0x000fe20000000000 */
[----:B------:R-:W-:Y:S01]  /*0ae0*/  FADD R10, R25, R10 ;  /* 0x0000000a190a7221 */ /* 0x000fe20000000000 */
[----:B------:R-:W-:Y:S01]  /*0af0*/  FADD R11, R26, R11 ;  /* 0x0000000b1a0b7221 */ /* 0x000fe20000000000 */
[----:B-1----:R-:W-:Y:S02]  /*0b00*/  LOP3.LUT R24, R23, 0x7f, RZ, 0xc0, !PT ;  /* 0x0000007f17187812 */ /* 0x002fe400078ec0ff */
[----:B------:R-:W-:-:S05]  /*0b10*/  LEA R23, R2, UR5, 0x2 ;  /* 0x0000000502177c11 */ /* 0x000fca000f8e10ff */
[----:B------:R0:W-:Y:S01]  /*0b20*/  STS.128 [R23], R8 ;  /* 0x0000000817007388 */ /* 0x0001e20000000c00 */
[----:B------:R-:W-:Y:S01]  /*0b30*/  LEA R2, R24, UR5, 0x2 ;  /* 0x0000000518027c11 */ /* 0x000fe2000f8e10ff */
[----:B------:R-:W-:Y:S01]  /*0b40*/  BAR.SYNC.DEFER_BLOCKING 0x0 ;  /* 0x0000000000007b1d */ /* 0x000fe20000010000 */
[----:B------:R-:W-:-:S07]  /*0b50*/  MOV R27, UR4 ;  /* 0x00000004001b7c02 */ /* 0x000fce0008000f00 */
[----:B0-----:R-:W0:Y:S01]  /*0b60*/  LDC.64 R8, c[0x0][0x240] ;  /* 0x00009000ff087b82 */ /* 0x001e220000000a00 */
[----:B------:R-:W1:Y:S04]  /*0b70*/  LDS R24, [R2] ;  /* 0x0000000002187984 */ /* 0x000e680000000800 */
[----:B------:R-:W2:Y:S04]  /*0b80*/  LDS R25, [R2+0x200] ;  /* 0x0002000002197984 */ /* 0x000ea80000000800 */
[----:B------:R-:W5:Y:S01]  /*0b90*/  LDS R10, [R2+0x400] ;  /* 0x00040000020a7984 */ /* 0x000f620000000800 */
[----:B------:R-:W-:-:S04]  /*0ba0*/  USHF.R.S32.HI UR5, URZ, 0x1f, UR7 ;  /* 0x0000001f3f057899 */ /* 0x000fc80008011407 */
[----:B------:R-:W-:-:S04]  /*0bb0*/  ULEA.HI UR5, UR5, UR7, URZ, 0xc ;  /* 0x0000000705057291 */ /* 0x000fc8000f8f603f */
[----:B------:R-:W-:Y:S01]  /*0bc0*/  ULOP3.LUT UR6, UR5, 0xfffff000, URZ, 0xc0, !UPT ;  /* 0xfffff00005067892 */ /* 0x000fe2000f8ec03f */
[----:B------:R-:W-:Y:S01]  /*0bd0*/  LOP3.LUT R0, R27, 0x7f, R0, 0xf8, !PT ;  /* 0x0000007f1b007812 */ /* 0x000fe200078ef800 */
[----:B------:R-:W-:Y:S02]  /*0be0*/  USHF.R.S32.HI UR5, URZ, 0xc, UR5 ;  /* 0x0000000c3f057899 */ /* 0x000fe40008011405 */
[----:B------:R-:W-:Y:S01]  /*0bf0*/  UIADD3 UR6, -UR6, UR7, URZ ;  /* 0x0000000706067290 */ /* 0x000fe2000fffe13f */
[----:B------:R-:W-:-:S03]  /*0c00*/  ISETP.GE.AND P0, PT, R0, 0x2d8, PT ;  /* 0x000002d80000780c */ /* 0x000fc60003f06270 */
[----:B------:R-:W-:-:S06]  /*0c10*/  UIMAD UR5, UR5, 0x2d8000, UR6 ;  /* 0x002d8000050578a4 */ /* 0x000fcc000f8e0206 */
[----:B------:R-:W-:Y:S01]  /*0c20*/  LEA R11, R0, UR5, 0xc ;  /* 0x00000005000b7c11 */ /* 0x000fe2000f8e60ff */
[----:B------:R-:W-:-:S06]  /*0c30*/  UISETP.GE.AND UP0, UPT, UR4, URZ, UPT ;  /* 0x0000003f0400728c */ /* 0x000fcc000bf06270 */
[----:B------:R-:W-:Y:S02]  /*0c40*/  PLOP3.LUT P4, PT, PT, PT, UP0, 0x80, 0x0 ;  /* 0x000000000000781c */ /* 0x000fe40003f8f008 */
[----:B------:R-:W-:Y:S01]  /*0c50*/  PLOP3.LUT P5, PT, PT, PT, UP0, 0x40, 0x0 ;  /* 0x000000000000781c */ /* 0x000fe20003fae808 */
[----:B---3--:R-:W-:-:S04]  /*0c60*/  FFMA R3, R3, R14, R18 ;  /* 0x0000000e03037223 */ /* 0x008fc80000000012 */
[----:B----4-:R-:W-:Y:S02]  /*0c70*/  FADD R6, R3, R6 ;  /* 0x0000000603067221 */ /* 0x010fe40000000000 */
[----:B------:R-:W3:Y:S01]  /*0c80*/  LDS R3, [R2+0x600] ;  /* 0x0006000002037984 */ /* 0x000ee20000000800 */
[----:B------:R-:W-:Y:S01]  /*0c90*/  FFMA R21, R21, R12, R16 ;  /* 0x0000000c15157223 */ /* 0x000fe20000000010 */
[----:B------:R-:W-:Y:S01]  /*0ca0*/  BAR.SYNC.DEFER_BLOCKING 0x0 ;  /* 0x0000000000007b1d */ /* 0x000fe20000010000 */
[----:B------:R-:W-:Y:S01]  /*0cb0*/  FFMA R22, R22, R13, R17 ;  /* 0x0000000d16167223 */ /* 0x000fe20000000011 */
[----:B------:R-:W-:Y:S01]  /*0cc0*/  FFMA R20, R20, R15, R19 ;  /* 0x0000000f14147223 */ /* 0x000fe20000000013 */
[----:B------:R-:W-:Y:S02]  /*0cd0*/  FADD R4, R21, R4 ;  /* 0x0000000415047221 */ /* 0x000fe40000000000 */
[----:B------:R-:W-:Y:S01]  /*0ce0*/  FADD R5, R22, R5 ;  /* 0x0000000516057221 */ /* 0x000fe20000000000 */
[----:B------:R-:W-:-:S05]  /*0cf0*/  FADD R7, R20, R7 ;  /* 0x0000000714077221 */ /* 0x000fca0000000000 */
[----:B------:R0:W-:Y:S01]  /*0d00*/  STS.128 [R23], R4 ;  /* 0x0000000417007388 */ /* 0x0001e20000000c00 */
[----:B------:R-:W-:Y:S01]  /*0d10*/  BAR.SYNC.DEFER_BLOCKING 0x0 ;  /* 0x0000000000007b1d */ /* 0x000fe20000010000 */
[----:B------:R-:W-:-:S04]  /*0d20*/  LOP3.LUT R15, R0, 0x80, RZ, 0xfc, !PT ;  /* 0x00000080000f7812 */ /* 0x000fc800078efcff */
[C---:B------:R-:W-:Y:S02]  /*0d30*/  ISETP.GE.AND P1, PT, R15.reuse, 0x2d8, PT ;  /* 0x000002d80f00780c */ /* 0x040fe40003f26270 */
[----:B------:R-:W-:Y:S01]  /*0d40*/  LEA R15, R15, UR5, 0xc ;  /* 0x000000050f0f7c11 */ /* 0x000fe2000f8e60ff */
[----:B------:R-:W4:Y:S04]  /*0d50*/  LDS R14, [R2] ;  /* 0x00000000020e7984 */ /* 0x000f280000000800 */
[----:B------:R-:W3:Y:S04]  /*0d60*/  LDS R13, [R2+0x200] ;  /* 0x00020000020d7984 */ /* 0x000ee80000000800 */
[----:B------:R-:W4:Y:S01]  /*0d70*/  LDS R12, [R2+0x400] ;  /* 0x00040000020c7984 */ /* 0x000f220000000800 */
[----:B0-----:R-:W-:Y:S01]  /*0d80*/  IMAD.WIDE R4, R11, 0x4, R8 ;  /* 0x000000040b047825 */ /* 0x001fe200078e0208 */
[----:B------:R-:W-:-:S03]  /*0d90*/  LOP3.LUT R17, R0, 0x100, RZ, 0xfc, !PT ;  /* 0x0000010000117812 */ /* 0x000fc600078efcff */
[----:B------:R-:W-:Y:S01]  /*0da0*/  IMAD.WIDE R6, R15, 0x4, R8 ;  /* 0x000000040f067825 */ /* 0x000fe200078e0208 */
[C---:B------:R-:W-:Y:S01]  /*0db0*/  LOP3.LUT R16, R0.reuse, 0x180, RZ, 0xfc, !PT ;  /* 0x0000018000107812 */ /* 0x040fe200078efcff */
[----:B-1----:R0:W-:Y:S01]  /*0dc0*/  @!P0 STG.E desc[UR8][R4.64], R24 ;  /* 0x0000001804008986 */ /* 0x0021e2000c101908 */
[C---:B------:R-:W-:Y:S02]  /*0dd0*/  LOP3.LUT R15, R0.reuse, 0x200, RZ, 0xfc, !PT ;  /* 0x00000200000f7812 */ /* 0x040fe400078efcff */
[----:B------:R-:W-:Y:S01]  /*0de0*/  LOP3.LUT R0, R0, 0x280, RZ, 0xfc, !PT ;  /* 0x0000028000007812 */ /* 0x000fe200078efcff */
[----:B--2---:R1:W-:Y:S01]  /*0df0*/  @!P1 STG.E desc[UR8][R6.64], R25 ;  /* 0x0000001906009986 */ /* 0x0043e2000c101908 */
[----:B------:R-:W-:Y:S02]  /*0e00*/  ISETP.GE.AND P0, PT, R17, 0x2d8, PT ;  /* 0x000002d81100780c */ /* 0x000fe40003f06270 */
[----:B------:R-:W-:Y:S02]  /*0e10*/  ISETP.GE.AND P1, PT, R16, 0x2d8, PT ;  /* 0x000002d81000780c */ /* 0x000fe40003f26270 */
[----:B------:R-:W-:-:S02]  /*0e20*/  ISETP.GE.AND P2, PT, R15, 0x2d8, PT ;  /* 0x000002d80f00780c */ /* 0x000fc40003f46270 */
[----:B------:R-:W-:Y:S02]  /*0e30*/  ISETP.GE.AND P3, PT, R0, 0x2d8, PT ;  /* 0x000002d80000780c */ /* 0x000fe40003f66270 */
[----:B0-----:R-:W-:Y:S02]  /*0e40*/  LEA R5, R17, UR5, 0xc ;  /* 0x0000000511057c11 */ /* 0x001fe4000f8e60ff */
[----:B------:R-:W-:Y:S02]  /*0e50*/  LEA R17, R15, UR5, 0xc ;  /* 0x000000050f117c11 */ /* 0x000fe4000f8e60ff */
[----:B-1----:R-:W-:Y:S02]  /*0e60*/  LEA R7, R16, UR5, 0xc ;  /* 0x0000000510077c11 */ /* 0x002fe4000f8e60ff */
[----:B------:R-:W-:Y:S01]  /*0e70*/  LEA R19, R0, UR5, 0xc ;  /* 0x0000000500137c11 */ /* 0x000fe2000f8e60ff */
[----:B------:R-:W-:Y:S01]  /*0e80*/  IMAD.WIDE R4, R5, 0x4, R8 ;  /* 0x0000000405047825 */ /* 0x000fe200078e0208 */
[----:B------:R-:W-:-:S03]  /*0e90*/  IADD3 R21, R11, 0x300000, RZ ;  /* 0x003000000b157810 */ /* 0x000fc60007ffe0ff */
[--C-:B------:R-:W-:Y:S01]  /*0ea0*/  IMAD.WIDE R6, R7, 0x4, R8.reuse ;  /* 0x0000000407067825 */ /* 0x100fe200078e0208 */
[----:B-----5:R0:W-:Y:S03]  /*0eb0*/  @!P0 STG.E desc[UR8][R4.64], R10 ;  /* 0x0000000a04008986 */ /* 0x0201e6000c101908 */
[--C-:B------:R-:W-:Y:S01]  /*0ec0*/  IMAD.WIDE R16, R17, 0x4, R8.reuse ;  /* 0x0000000411107825 */ /* 0x100fe200078e0208 */
[----:B---3--:R0:W-:Y:S03]  /*0ed0*/  @!P1 STG.E desc[UR8][R6.64], R3 ;  /* 0x0000000306009986 */ /* 0x0081e6000c101908 */
[--C-:B------:R-:W-:Y:S01]  /*0ee0*/  IMAD.WIDE R18, R19, 0x4, R8.reuse ;  /* 0x0000000413127825 */ /* 0x100fe200078e0208 */
[----:B----4-:R0:W-:Y:S03]  /*0ef0*/  @!P2 STG.E desc[UR8][R16.64], R14 ;  /* 0x0000000e1000a986 */ /* 0x0101e6000c101908 */
[----:B------:R-:W-:Y:S01]  /*0f00*/  IMAD.WIDE R20, R21, 0x4, R8 ;  /* 0x0000000415147825 */ /* 0x000fe200078e0208 */
[----:B------:R0:W-:Y:S04]  /*0f10*/  @!P3 STG.E desc[UR8][R18.64], R13 ;  /* 0x0000000d1200b986 */ /* 0x0001e8000c101908 */
[----:B------:R0:W-:Y:S02]  /*0f20*/  @!P4 STG.E desc[UR8][R20.64], R12 ;  /* 0x0000000c1400c986 */ /* 0x0001e4000c101908 */
[----:B0-----:R-:W-:Y:S05]  /*0f30*/  @!P5 EXIT ;  /* 0x000000000000d94d */ /* 0x001fea0003800000 */
[----:B0-----:R-:W0:Y:S01]  /*0f40*/  LDS R3, [R2+0x600] ;  /* 0x0006000002037984 */ /* 0x001e220000000800 */
[----:B------:R-:W-:-:S05]  /*0f50*/  IADD3 R11, R11, 0x380000, RZ ;  /* 0x003800000b0b7810 */ /* 0x000fca0007ffe0ff */
[----:B------:R-:W-:-:S05]  /*0f60*/  IMAD.WIDE R8, R11, 0x4, R8 ;  /* 0x000000040b087825 */ /* 0x000fca00078e0208 */
[----:B0-----:R-:W-:Y:S01]  /*0f70*/  STG.E desc[UR8][R8.64], R3 ;  /* 0x0000000308007986 */ /* 0x001fe2000c101908 */
[----:B------:R-:W-:Y:S05]  /*0f80*/  EXIT ;  /* 0x000000000000794d */ /* 0x000fea0003800000 */
.L_x_0:
[----:B------:R-:W-:-:S00]  /*0f90*/  BRA `(.L_x_0) ;  /* 0xfffffffc00fc7947 */ /* 0x000fc0000383ffff */
[----:B------:R-:W-:-:S00]  /*0fa0*/  NOP ;  /* 0x0000000000007918 */ /* 0x000fc00000000000 */
        /* <DEDUP_REMOVED lines=13> */
.L_x_1:


//--------------------- .nv.global.init           --------------------------
	.section	.nv.global.init,"aw",@progbits
.nv.global.init:
	.type		_$_str,@object
	.size		_$_str,(_$_str_$_2 - _$_str)
_$_str:
        /*0000*/ 	.byte	0x5f, 0x5f, 0x43, 0x55, 0x44, 0x41, 0x5f, 0x46, 0x54, 0x5a, 0x00
	.type		_$_str_$_2,@object
	.size		_$_str_$_2,(.L_1 - _$_str_$_2)
_$_str_$_2:
        /*000b*/ 	.byte	0x5f, 0x5f, 0x43, 0x55, 0x44, 0x41, 0x5f, 0x50, 0x52, 0x45, 0x43, 0x5f, 0x53, 0x51, 0x52, 0x54
        /*001b*/ 	.byte	0x00
.L_1:


//--------------------- .nv.shared.triton_poi_fused__native_batch_norm_legit_no_training_add_2 --------------------------
	.section	.nv.shared.triton_poi_fused__native_batch_norm_legit_no_training_add_2,"aw",@nobits
	.sectionflags	@""
	.align	16
	.zero		1024


//--------------------- .nv.constant0.triton_poi_fused__native_batch_norm_legit_no_training_add_2 --------------------------
	.section	.nv.constant0.triton_poi_fused__native_batch_norm_legit_no_training_add_2,"a",@progbits
	.sectionflags	@""
	.align	4
.nv.constant0.triton_poi_fused__native_batch_norm_legit_no_training_add_2:
	.zero		592
